//
// Generated by NVIDIA NVVM Compiler
//
// Compiler Build ID: CL-36424714
// Cuda compilation tools, release 13.0, V13.0.88
// Based on NVVM 20.0.0
//

.version 9.0
.target sm_100
.address_size 64

	// .globl	_Z18vector_dot_productPiS_S_
// _ZZ18vector_dot_productPiS_S_E4temp has been demoted

.visible .entry _Z18vector_dot_productPiS_S_(
	.param .u64 .ptr .align 1 _Z18vector_dot_productPiS_S__param_0,
	.param .u64 .ptr .align 1 _Z18vector_dot_productPiS_S__param_1,
	.param .u64 .ptr .align 1 _Z18vector_dot_productPiS_S__param_2
)
{
	.reg .pred 	%p<11>;
	.reg .b32 	%r<134>;
	.reg .b64 	%rd<10>;
	// demoted variable
	.shared .align 4 .b8 _ZZ18vector_dot_productPiS_S_E4temp[4096];
	ld.param.u64 	%rd1, [_Z18vector_dot_productPiS_S__param_0];
	ld.param.u64 	%rd2, [_Z18vector_dot_productPiS_S__param_1];
	ld.param.u64 	%rd3, [_Z18vector_dot_productPiS_S__param_2];
	mov.u32 	%r1, %tid.x;
	mov.u32 	%r40, %ctaid.x;
	mov.u32 	%r2, %ntid.x;
	mad.lo.s32 	%r3, %r40, %r2, %r1;
	setp.gt.s32 	%p1, %r3, 999;
	mov.b32 	%r117, 0;
	@%p1 bra 	$L__BB0_2;
	cvta.to.global.u64 	%rd4, %rd1;
	cvta.to.global.u64 	%rd5, %rd2;
	mul.wide.s32 	%rd6, %r3, 4;
	add.s64 	%rd7, %rd4, %rd6;
	ld.global.u32 	%r41, [%rd7];
	add.s64 	%rd8, %rd5, %rd6;
	ld.global.u32 	%r42, [%rd8];
	mul.lo.s32 	%r117, %r42, %r41;
$L__BB0_2:
	shl.b32 	%r43, %r1, 2;
	mov.u32 	%r44, _ZZ18vector_dot_productPiS_S_E4temp;
	add.s32 	%r45, %r44, %r43;
	st.shared.u32 	[%r45], %r117;
	bar.sync 	0;
	setp.ne.s32 	%p2, %r1, 0;
	@%p2 bra 	$L__BB0_16;
	and.b32  	%r6, %r2, 15;
	setp.lt.u32 	%p3, %r2, 16;
	mov.b32 	%r125, 0;
	mov.u32 	%r133, %r125;
	@%p3 bra 	$L__BB0_6;
	and.b32  	%r125, %r2, 2032;
	add.s32 	%r118, %r44, 32;
	and.b32  	%r51, %r2, -16;
	neg.s32 	%r119, %r51;
	mov.b32 	%r133, 0;
$L__BB0_5:
	.pragma "nounroll";
	ld.shared.u32 	%r52, [%r118+-32];
	add.s32 	%r53, %r52, %r133;
	ld.shared.u32 	%r54, [%r118+-28];
	add.s32 	%r55, %r54, %r53;
	ld.shared.u32 	%r56, [%r118+-24];
	add.s32 	%r57, %r56, %r55;
	ld.shared.u32 	%r58, [%r118+-20];
	add.s32 	%r59, %r58, %r57;
	ld.shared.u32 	%r60, [%r118+-16];
	add.s32 	%r61, %r60, %r59;
	ld.shared.u32 	%r62, [%r118+-12];
	add.s32 	%r63, %r62, %r61;
	ld.shared.u32 	%r64, [%r118+-8];
	add.s32 	%r65, %r64, %r63;
	ld.shared.u32 	%r66, [%r118+-4];
	add.s32 	%r67, %r66, %r65;
	ld.shared.u32 	%r68, [%r118];
	add.s32 	%r69, %r68, %r67;
	ld.shared.u32 	%r70, [%r118+4];
	add.s32 	%r71, %r70, %r69;
	ld.shared.u32 	%r72, [%r118+8];
	add.s32 	%r73, %r72, %r71;
	ld.shared.u32 	%r74, [%r118+12];
	add.s32 	%r75, %r74, %r73;
	ld.shared.u32 	%r76, [%r118+16];
	add.s32 	%r77, %r76, %r75;
	ld.shared.u32 	%r78, [%r118+20];
	add.s32 	%r79, %r78, %r77;
	ld.shared.u32 	%r80, [%r118+24];
	add.s32 	%r81, %r80, %r79;
	ld.shared.u32 	%r82, [%r118+28];
	add.s32 	%r133, %r82, %r81;
	add.s32 	%r119, %r119, 16;
	add.s32 	%r118, %r118, 64;
	setp.ne.s32 	%p4, %r119, 0;
	@%p4 bra 	$L__BB0_5;
$L__BB0_6:
	setp.eq.s32 	%p5, %r6, 0;
	@%p5 bra 	$L__BB0_15;
	and.b32  	%r18, %r2, 7;
	setp.lt.u32 	%p6, %r6, 8;
	@%p6 bra 	$L__BB0_9;
	shl.b32 	%r84, %r125, 2;
	add.s32 	%r86, %r44, %r84;
	ld.shared.u32 	%r87, [%r86];
	add.s32 	%r88, %r87, %r133;
	ld.shared.u32 	%r89, [%r86+4];
	add.s32 	%r90, %r89, %r88;
	ld.shared.u32 	%r91, [%r86+8];
	add.s32 	%r92, %r91, %r90;
	ld.shared.u32 	%r93, [%r86+12];
	add.s32 	%r94, %r93, %r92;
	ld.shared.u32 	%r95, [%r86+16];
	add.s32 	%r96, %r95, %r94;
	ld.shared.u32 	%r97, [%r86+20];
	add.s32 	%r98, %r97, %r96;
	ld.shared.u32 	%r99, [%r86+24];
	add.s32 	%r100, %r99, %r98;
	ld.shared.u32 	%r101, [%r86+28];
	add.s32 	%r133, %r101, %r100;
	add.s32 	%r125, %r125, 8;
$L__BB0_9:
	setp.eq.s32 	%p7, %r18, 0;
	@%p7 bra 	$L__BB0_15;
	and.b32  	%r24, %r2, 3;
	setp.lt.u32 	%p8, %r18, 4;
	@%p8 bra 	$L__BB0_12;
	shl.b32 	%r103, %r125, 2;
	add.s32 	%r105, %r44, %r103;
	ld.shared.u32 	%r106, [%r105];
	add.s32 	%r107, %r106, %r133;
	ld.shared.u32 	%r108, [%r105+4];
	add.s32 	%r109, %r108, %r107;
	ld.shared.u32 	%r110, [%r105+8];
	add.s32 	%r111, %r110, %r109;
	ld.shared.u32 	%r112, [%r105+12];
	add.s32 	%r133, %r112, %r111;
	add.s32 	%r125, %r125, 4;
$L__BB0_12:
	setp.eq.s32 	%p9, %r24, 0;
	@%p9 bra 	$L__BB0_15;
	shl.b32 	%r113, %r125, 2;
	add.s32 	%r131, %r44, %r113;
	neg.s32 	%r130, %r24;
$L__BB0_14:
	.pragma "nounroll";
	ld.shared.u32 	%r115, [%r131];
	add.s32 	%r133, %r115, %r133;
	add.s32 	%r131, %r131, 4;
	add.s32 	%r130, %r130, 1;
	setp.ne.s32 	%p10, %r130, 0;
	@%p10 bra 	$L__BB0_14;
$L__BB0_15:
	cvta.to.global.u64 	%rd9, %rd3;
	atom.global.add.u32 	%r116, [%rd9], %r133;
$L__BB0_16:
	ret;

}


// ===== COMPILED SASS (sm_100) =====

	.target	sm_100

	.elftype	@"ET_EXEC"


//--------------------- .note.nv.tkinfo           --------------------------
	.section	.note.nv.tkinfo,"",@"SHT_NOTE"
	.sectionflags	@"SHF_NOTE_NV_TKINFO"
	.tkinfo
        /*0018*/ 	.word	0x00000002
        /*0030*/ 	.string	""
        /*0030*/ 	.string	"ptxas"
        /*0030*/ 	.string	"Cuda compilation tools, release 13.0, V13.0.88"
        /*0030*/ 	.string	"Build cuda_13.0.r13.0/compiler.36424714_0"
        /*0030*/ 	.string	"-arch sm_100 -m 64 "



//--------------------- .note.nv.cuinfo           --------------------------
	.section	.note.nv.cuinfo,"",@"SHT_NOTE"
	.sectionflags	@"SHF_NOTE_NV_CUINFO"
        /*0018*/ 	.short	0x0002
        /*001a*/ 	.short	0x0064
        /*001c*/ 	.short	0x0082
	.zero		2


//--------------------- .nv.info                  --------------------------
	.section	.nv.info,"",@"SHT_CUDA_INFO"
	.align	4


	//----- nvinfo : EIATTR_REGCOUNT
	.align		4
        /*0000*/ 	.byte	0x04, 0x2f
        /*0002*/ 	.short	(.L_1 - .L_0)
	.align		4
.L_0:
        /*0004*/ 	.word	index@(_Z18vector_dot_productPiS_S_)
        /*0008*/ 	.word	0x0000001a


	//----- nvinfo : EIATTR_FRAME_SIZE
	.align		4
.L_1:
        /*000c*/ 	.byte	0x04, 0x11
        /*000e*/ 	.short	(.L_3 - .L_2)
	.align		4
.L_2:
        /*0010*/ 	.word	index@(_Z18vector_dot_productPiS_S_)
        /*0014*/ 	.word	0x00000000


	//----- nvinfo : EIATTR_MIN_STACK_SIZE
	.align		4
.L_3:
        /*0018*/ 	.byte	0x04, 0x12
        /*001a*/ 	.short	(.L_5 - .L_4)
	.align		4
.L_4:
        /*001c*/ 	.word	index@(_Z18vector_dot_productPiS_S_)
        /*0020*/ 	.word	0x00000000
.L_5:


//--------------------- .nv.compat                --------------------------
	.section	.nv.compat,"",@"SHT_CUDA_COMPAT_INFO"
	.align	4
        /*0000*/ 	.byte	0x02, 0x09, 0x00, 0x00, 0x02, 0x02, 0x01, 0x00, 0x02, 0x05, 0x05, 0x00, 0x03, 0x07, 0x01, 0x01
        /*0010*/ 	.byte	0x02, 0x03, 0x00, 0x00, 0x02, 0x06, 0x01, 0x00, 0x04, 0x0b, 0x08, 0x00, 0x09, 0x00, 0x00, 0x00
        /*0020*/ 	.byte	0x00, 0x00, 0x00, 0x00


//--------------------- .nv.info._Z18vector_dot_productPiS_S_ --------------------------
	.section	.nv.info._Z18vector_dot_productPiS_S_,"",@"SHT_CUDA_INFO"
	.sectionflags	@""
	.align	4


	//----- nvinfo : EIATTR_CUDA_API_VERSION
	.align		4
        /*0000*/ 	.byte	0x04, 0x37
        /*0002*/ 	.short	(.L_7 - .L_6)
.L_6:
        /*0004*/ 	.word	0x00000082


	//----- nvinfo : EIATTR_KPARAM_INFO
	.align		4
.L_7:
        /*0008*/ 	.byte	0x04, 0x17
        /*000a*/ 	.short	(.L_9 - .L_8)
.L_8:
        /*000c*/ 	.word	0x00000000
        /*0010*/ 	.short	0x0002
        /*0012*/ 	.short	0x0010
        /*0014*/ 	.byte	0x00, 0xf5, 0x21, 0x00


	//----- nvinfo : EIATTR_KPARAM_INFO
	.align		4
.L_9:
        /*0018*/ 	.byte	0x04, 0x17
        /*001a*/ 	.short	(.L_11 - .L_10)
.L_10:
        /*001c*/ 	.word	0x00000000
        /*0020*/ 	.short	0x0001
        /*0022*/ 	.short	0x0008
        /*0024*/ 	.byte	0x00, 0xf5, 0x21, 0x00


	//----- nvinfo : EIATTR_KPARAM_INFO
	.align		4
.L_11:
        /*0028*/ 	.byte	0x04, 0x17
        /*002a*/ 	.short	(.L_13 - .L_12)
.L_12:
        /*002c*/ 	.word	0x00000000
        /*0030*/ 	.short	0x0000
        /*0032*/ 	.short	0x0000
        /*0034*/ 	.byte	0x00, 0xf5, 0x21, 0x00


	//----- nvinfo : EIATTR_SPARSE_MMA_MASK
	.align		4
.L_13:
        /*0038*/ 	.byte	0x03, 0x50
        /*003a*/ 	.short	0x0000


	//----- nvinfo : EIATTR_MAXREG_COUNT
	.align		4
        /*003c*/ 	.byte	0x03, 0x1b
        /*003e*/ 	.short	0x00ff


	//----- nvinfo : EIATTR_NUM_BARRIERS
	.align		4
        /*0040*/ 	.byte	0x02, 0x4c
        /*0042*/ 	.byte	0x01
	.zero		1


	//----- nvinfo : EIATTR_MERCURY_ISA_VERSION
	.align		4
        /*0044*/ 	.byte	0x03, 0x5f
        /*0046*/ 	.short	0x0101


	//----- nvinfo : EIATTR_VRC_CTA_INIT_COUNT
	.align		4
        /*0048*/ 	.byte	0x02, 0x4a
	.zero		1
	.zero		1


	//----- nvinfo : EIATTR_EXIT_INSTR_OFFSETS
	.align		4
        /*004c*/ 	.byte	0x04, 0x1c
        /*004e*/ 	.short	(.L_15 - .L_14)


	//   ....[0]....
.L_14:
        /*0050*/ 	.word	0x00000160


	//   ....[1]....
        /*0054*/ 	.word	0x00000530


	//----- nvinfo : EIATTR_CBANK_PARAM_SIZE
	.align		4
.L_15:
        /*0058*/ 	.byte	0x03, 0x19
        /*005a*/ 	.short	0x0018


	//----- nvinfo : EIATTR_PARAM_CBANK
	.align		4
        /*005c*/ 	.byte	0x04, 0x0a
        /*005e*/ 	.short	(.L_17 - .L_16)
	.align		4
.L_16:
        /*0060*/ 	.word	index@(.nv.constant0._Z18vector_dot_productPiS_S_)
        /*0064*/ 	.short	0x0380
        /*0066*/ 	.short	0x0018


	//----- nvinfo : EIATTR_SW_WAR
	.align		4
.L_17:
        /*0068*/ 	.byte	0x04, 0x36
        /*006a*/ 	.short	(.L_19 - .L_18)
.L_18:
        /*006c*/ 	.word	0x00000008
.L_19:


//--------------------- .nv.callgraph             --------------------------
	.section	.nv.callgraph,"",@"SHT_CUDA_CALLGRAPH"
	.align	4
	.sectionentsize	8
	.align		4
        /*0000*/ 	.word	0x00000000
	.align		4
        /*0004*/ 	.word	0xffffffff
	.align		4
        /*0008*/ 	.word	0x00000000
	.align		4
        /*000c*/ 	.word	0xfffffffe
	.align		4
        /*0010*/ 	.word	0x00000000
	.align		4
        /*0014*/ 	.word	0xfffffffd
	.align		4
        /*0018*/ 	.word	0x00000000
	.align		4
        /*001c*/ 	.word	0xfffffffc


//--------------------- .text._Z18vector_dot_productPiS_S_ --------------------------
	.section	.text._Z18vector_dot_productPiS_S_,"ax",@progbits
	.align	128
        .global         _Z18vector_dot_productPiS_S_
        .type           _Z18vector_dot_productPiS_S_,@function
        .size           _Z18vector_dot_productPiS_S_,(.L_x_6 - _Z18vector_dot_productPiS_S_)
        .other          _Z18vector_dot_productPiS_S_,@"STO_CUDA_ENTRY STV_DEFAULT"
_Z18vector_dot_productPiS_S_:
.text._Z18vector_dot_productPiS_S_:
[----:B------:R-:W-:Y:S01]  /*0000*/  LDC R1, c[0x0][0x37c] ;  /* 0x0000df00ff017b82 */ /* 0x000fe20000000800 */
[----:B------:R-:W0:Y:S07]  /*0010*/  S2R R9, SR_TID.X ;  /* 0x0000000000097919 */ /* 0x000e2e0000002100 */
[----:B------:R-:W0:Y:S08]  /*0020*/  S2UR UR4, SR_CTAID.X ;  /* 0x00000000000479c3 */ /* 0x000e300000002500 */
[----:B------:R-:W0:Y:S08]  /*0030*/  LDC R0, c[0x0][0x360] ;  /* 0x0000d800ff007b82 */ /* 0x000e300000000800 */
[----:B------:R-:W1:Y:S08]  /*0040*/  LDC.64 R4, c[0x0][0x380] ;  /* 0x0000e000ff047b82 */ /* 0x000e700000000a00 */
[----:B------:R-:W2:Y:S01]  /*0050*/  LDC.64 R6, c[0x0][0x388] ;  /* 0x0000e200ff067b82 */ /* 0x000ea20000000a00 */
[----:B0-----:R-:W-:Y:S01]  /*0060*/  IMAD R3, R0, UR4, R9 ;  /* 0x0000000400037c24 */ /* 0x001fe2000f8e0209 */
[----:B------:R-:W0:Y:S04]  /*0070*/  LDCU.64 UR4, c[0x0][0x358] ;  /* 0x00006b00ff0477ac */ /* 0x000e280008000a00 */
[----:B------:R-:W-:-:S13]  /*0080*/  ISETP.GT.AND P0, PT, R3, 0x3e7, PT ;  /* 0x000003e70300780c */ /* 0x000fda0003f04270 */
[----:B-1----:R-:W-:-:S04]  /*0090*/  @!P0 IMAD.WIDE R4, R3, 0x4, R4 ;  /* 0x0000000403048825 */ /* 0x002fc800078e0204 */
[----:B--2---:R-:W-:Y:S02]  /*00a0*/  @!P0 IMAD.WIDE R6, R3, 0x4, R6 ;  /* 0x0000000403068825 */ /* 0x004fe400078e0206 */
[----:B0-----:R-:W2:Y:S04]  /*00b0*/  @!P0 LDG.E R4, desc[UR4][R4.64] ;  /* 0x0000000404048981 */ /* 0x001ea8000c1e1900 */
[----:B------:R-:W2:Y:S01]  /*00c0*/  @!P0 LDG.E R7, desc[UR4][R6.64] ;  /* 0x0000000406078981 */ /* 0x000ea2000c1e1900 */
[----:B------:R-:W-:Y:S02]  /*00d0*/  MOV R2, 0x400 ;  /* 0x0000040000027802 */ /* 0x000fe40000000f00 */
[----:B------:R-:W-:Y:S01]  /*00e0*/  ISETP.NE.AND P1, PT, R9, RZ, PT ;  /* 0x000000ff0900720c */ /* 0x000fe20003f25270 */
[----:B------:R-:W0:Y:S02]  /*00f0*/  S2R R3, SR_CgaCtaId ;  /* 0x0000000000037919 */ /* 0x000e240000008800 */
[----:B0-----:R-:W-:Y:S01]  /*0100*/  LEA R2, R3, R2, 0x18 ;  /* 0x0000000203027211 */ /* 0x001fe200078ec0ff */
[----:B------:R-:W-:-:S04]  /*0110*/  IMAD.MOV.U32 R3, RZ, RZ, RZ ;  /* 0x000000ffff037224 */ /* 0x000fc800078e00ff */
[----:B------:R-:W-:Y:S02]  /*0120*/  IMAD R8, R9, 0x4, R2 ;  /* 0x0000000409087824 */ /* 0x000fe400078e0202 */
[----:B--2---:R-:W-:-:S05]  /*0130*/  @!P0 IMAD R3, R4, R7, RZ ;  /* 0x0000000704038224 */ /* 0x004fca00078e02ff */
[----:B------:R0:W-:Y:S01]  /*0140*/  STS [R8], R3 ;  /* 0x0000000308007388 */ /* 0x0001e20000000800 */
[----:B------:R-:W-:Y:S06]  /*0150*/  BAR.SYNC.DEFER_BLOCKING 0x0 ;  /* 0x0000000000007b1d */ /* 0x000fec0000010000 */
[----:B------:R-:W-:Y:S05]  /*0160*/  @P1 EXIT ;  /* 0x000000000000194d */ /* 0x000fea0003800000 */
[C---:B------:R-:W-:Y:S01]  /*0170*/  ISETP.GE.U32.AND P1, PT, R0.reuse, 0x10, PT ;  /* 0x000000100000780c */ /* 0x040fe20003f26070 */
[----:B0-----:R-:W-:Y:S01]  /*0180*/  IMAD.MOV.U32 R3, RZ, RZ, RZ ;  /* 0x000000ffff037224 */ /* 0x001fe200078e00ff */
[----:B------:R-:W-:Y:S01]  /*0190*/  LOP3.LUT R23, R0, 0xf, RZ, 0xc0, !PT ;  /* 0x0000000f00177812 */ /* 0x000fe200078ec0ff */
[----:B------:R-:W-:-:S03]  /*01a0*/  IMAD.MOV.U32 R20, RZ, RZ, RZ ;  /* 0x000000ffff147224 */ /* 0x000fc600078e00ff */
[----:B------:R-:W-:-:S07]  /*01b0*/  ISETP.NE.AND P0, PT, R23, RZ, PT ;  /* 0x000000ff1700720c */ /* 0x000fce0003f05270 */
[----:B------:R-:W-:Y:S06]  /*01c0*/  @!P1 BRA `(.L_x_0) ;  /* 0x0000000000549947 */ /* 0x000fec0003800000 */
[----:B------:R-:W-:Y:S01]  /*01d0*/  LOP3.LUT R22, R0, 0xfffffff0, RZ, 0xc0, !PT ;  /* 0xfffffff000167812 */ /* 0x000fe200078ec0ff */
[----:B------:R-:W-:Y:S01]  /*01e0*/  VIADD R21, R2, 0x20 ;  /* 0x0000002002157836 */ /* 0x000fe20000000000 */
[----:B------:R-:W-:Y:S01]  /*01f0*/  LOP3.LUT R3, R0, 0x7f0, RZ, 0xc0, !PT ;  /* 0x000007f000037812 */ /* 0x000fe200078ec0ff */
[----:B------:R-:W-:Y:S02]  /*0200*/  IMAD.MOV.U32 R20, RZ, RZ, RZ ;  /* 0x000000ffff147224 */ /* 0x000fe400078e00ff */
[----:B------:R-:W-:-:S07]  /*0210*/  IMAD.MOV R22, RZ, RZ, -R22 ;  /* 0x000000ffff167224 */ /* 0x000fce00078e0a16 */
.L_x_1:
[----:B------:R-:W0:Y:S01]  /*0220*/  LDS.128 R4, [R21+-0x20] ;  /* 0xffffe00015047984 */ /* 0x000e220000000c00 */
[----:B------:R-:W-:-:S03]  /*0230*/  VIADD R22, R22, 0x10 ;  /* 0x0000001016167836 */ /* 0x000fc60000000000 */
[----:B------:R-:W1:Y:S02]  /*0240*/  LDS.128 R8, [R21+-0x10] ;  /* 0xfffff00015087984 */ /* 0x000e640000000c00 */
[----:B------:R-:W-:Y:S02]  /*0250*/  ISETP.NE.AND P1, PT, R22, RZ, PT ;  /* 0x000000ff1600720c */ /* 0x000fe40003f25270 */
[----:B------:R-:W2:Y:S04]  /*0260*/  LDS.128 R12, [R21] ;  /* 0x00000000150c7984 */ /* 0x000ea80000000c00 */
[----:B------:R3:W4:Y:S02]  /*0270*/  LDS.128 R16, [R21+0x10] ;  /* 0x0000100015107984 */ /* 0x0007240000000c00 */
[----:B---3--:R-:W-:Y:S01]  /*0280*/  VIADD R21, R21, 0x40 ;  /* 0x0000004015157836 */ /* 0x008fe20000000000 */
[----:B0-----:R-:W-:-:S04]  /*0290*/  IADD3 R4, PT, PT, R5, R4, R20 ;  /* 0x0000000405047210 */ /* 0x001fc80007ffe014 */
[----:B------:R-:W-:-:S04]  /*02a0*/  IADD3 R4, PT, PT, R7, R6, R4 ;  /* 0x0000000607047210 */ /* 0x000fc80007ffe004 */
[----:B-1----:R-:W-:-:S04]  /*02b0*/  IADD3 R4, PT, PT, R9, R8, R4 ;  /* 0x0000000809047210 */ /* 0x002fc80007ffe004 */
[----:B------:R-:W-:-:S04]  /*02c0*/  IADD3 R4, PT, PT, R11, R10, R4 ;  /* 0x0000000a0b047210 */ /* 0x000fc80007ffe004 */
[----:B--2---:R-:W-:-:S04]  /*02d0*/  IADD3 R4, PT, PT, R13, R12, R4 ;  /* 0x0000000c0d047210 */ /* 0x004fc80007ffe004 */
[----:B------:R-:W-:-:S04]  /*02e0*/  IADD3 R4, PT, PT, R15, R14, R4 ;  /* 0x0000000e0f047210 */ /* 0x000fc80007ffe004 */
[----:B----4-:R-:W-:-:S04]  /*02f0*/  IADD3 R4, PT, PT, R17, R16, R4 ;  /* 0x0000001011047210 */ /* 0x010fc80007ffe004 */
[----:B------:R-:W-:Y:S01]  /*0300*/  IADD3 R20, PT, PT, R19, R18, R4 ;  /* 0x0000001213147210 */ /* 0x000fe20007ffe004 */
[----:B------:R-:W-:Y:S06]  /*0310*/  @P1 BRA `(.L_x_1) ;  /* 0xfffffffc00c01947 */ /* 0x000fec000383ffff */
.L_x_0:
[----:B------:R-:W-:Y:S05]  /*0320*/  @!P0 BRA `(.L_x_2) ;  /* 0x0000000000788947 */ /* 0x000fea0003800000 */
[----:B------:R-:W-:Y:S02]  /*0330*/  ISETP.GE.U32.AND P0, PT, R23, 0x8, PT ;  /* 0x000000081700780c */ /* 0x000fe40003f06070 */
[----:B------:R-:W-:-:S04]  /*0340*/  LOP3.LUT R13, R0, 0x7, RZ, 0xc0, !PT ;  /* 0x00000007000d7812 */ /* 0x000fc800078ec0ff */
[----:B------:R-:W-:-:S07]  /*0350*/  ISETP.NE.AND P1, PT, R13, RZ, PT ;  /* 0x000000ff0d00720c */ /* 0x000fce0003f25270 */
[----:B------:R-:W-:Y:S06]  /*0360*/  @!P0 BRA `(.L_x_3) ;  /* 0x0000000000208947 */ /* 0x000fec0003800000 */
[C---:B------:R-:W-:Y:S02]  /*0370*/  IMAD R12, R3.reuse, 0x4, R2 ;  /* 0x00000004030c7824 */ /* 0x040fe400078e0202 */
[----:B------:R-:W-:-:S03]  /*0380*/  VIADD R3, R3, 0x8 ;  /* 0x0000000803037836 */ /* 0x000fc60000000000 */
[----:B------:R-:W0:Y:S04]  /*0390*/  LDS.128 R4, [R12] ;  /* 0x000000000c047984 */ /* 0x000e280000000c00 */
[----:B------:R-:W1:Y:S01]  /*03a0*/  LDS.128 R8, [R12+0x10] ;  /* 0x000010000c087984 */ /* 0x000e620000000c00 */
[----:B0-----:R-:W-:-:S04]  /*03b0*/  IADD3 R4, PT, PT, R5, R4, R20 ;  /* 0x0000000405047210 */ /* 0x001fc80007ffe014 */
[----:B------:R-:W-:-:S04]  /*03c0*/  IADD3 R4, PT, PT, R7, R6, R4 ;  /* 0x0000000607047210 */ /* 0x000fc80007ffe004 */
[----:B-1----:R-:W-:-:S04]  /*03d0*/  IADD3 R4, PT, PT, R9, R8, R4 ;  /* 0x0000000809047210 */ /* 0x002fc80007ffe004 */
[----:B------:R-:W-:-:S07]  /*03e0*/  IADD3 R20, PT, PT, R11, R10, R4 ;  /* 0x0000000a0b147210 */ /* 0x000fce0007ffe004 */
.L_x_3:
[----:B------:R-:W-:Y:S05]  /*03f0*/  @!P1 BRA `(.L_x_2) ;  /* 0x0000000000449947 */ /* 0x000fea0003800000 */
[----:B------:R-:W-:Y:S02]  /*0400*/  ISETP.GE.U32.AND P0, PT, R13, 0x4, PT ;  /* 0x000000040d00780c */ /* 0x000fe40003f06070 */
[----:B------:R-:W-:-:S04]  /*0410*/  LOP3.LUT R0, R0, 0x3, RZ, 0xc0, !PT ;  /* 0x0000000300007812 */ /* 0x000fc800078ec0ff */
[----:B------:R-:W-:-:S07]  /*0420*/  ISETP.NE.AND P1, PT, R0, RZ, PT ;  /* 0x000000ff0000720c */ /* 0x000fce0003f25270 */
[C---:B------:R-:W-:Y:S02]  /*0430*/  @P0 IMAD R4, R3.reuse, 0x4, R2 ;  /* 0x0000000403040824 */ /* 0x040fe400078e0202 */
[----:B------:R-:W-:-:S04]  /*0440*/  @P0 VIADD R3, R3, 0x4 ;  /* 0x0000000403030836 */ /* 0x000fc80000000000 */
[----:B------:R-:W0:Y:S02]  /*0450*/  @P0 LDS.128 R4, [R4] ;  /* 0x0000000004040984 */ /* 0x000e240000000c00 */
[----:B0-----:R-:W-:-:S04]  /*0460*/  @P0 IADD3 R5, PT, PT, R5, R4, R20 ;  /* 0x0000000405050210 */ /* 0x001fc80007ffe014 */
[----:B------:R-:W-:Y:S01]  /*0470*/  @P0 IADD3 R20, PT, PT, R7, R6, R5 ;  /* 0x0000000607140210 */ /* 0x000fe20007ffe005 */
[----:B------:R-:W-:Y:S06]  /*0480*/  @!P1 BRA `(.L_x_2) ;  /* 0x0000000000209947 */ /* 0x000fec0003800000 */
[----:B------:R-:W-:Y:S02]  /*0490*/  IMAD R2, R3, 0x4, R2 ;  /* 0x0000000403027824 */ /* 0x000fe400078e0202 */
[----:B------:R-:W-:-:S07]  /*04a0*/  IMAD.MOV R0, RZ, RZ, -R0 ;  /* 0x000000ffff007224 */ /* 0x000fce00078e0a00 */
.L_x_4:
[----:B------:R0:W1:Y:S01]  /*04b0*/  LDS R3, [R2] ;  /* 0x0000000002037984 */ /* 0x0000620000000800 */
[----:B------:R-:W-:-:S05]  /*04c0*/  VIADD R0, R0, 0x1 ;  /* 0x0000000100007836 */ /* 0x000fca0000000000 */
[----:B------:R-:W-:Y:S01]  /*04d0*/  ISETP.NE.AND P0, PT, R0, RZ, PT ;  /* 0x000000ff0000720c */ /* 0x000fe20003f05270 */
[----:B0-----:R-:W-:Y:S02]  /*04e0*/  VIADD R2, R2, 0x4 ;  /* 0x0000000402027836 */ /* 0x001fe40000000000 */
[----:B-1----:R-:W-:-:S10]  /*04f0*/  IMAD.IADD R20, R3, 0x1, R20 ;  /* 0x0000000103147824 */ /* 0x002fd400078e0214 */
[----:B------:R-:W-:Y:S05]  /*0500*/  @P0 BRA `(.L_x_4) ;  /* 0xfffffffc00e80947 */ /* 0x000fea000383ffff */
.L_x_2:
[----:B------:R-:W0:Y:S02]  /*0510*/  LDC.64 R2, c[0x0][0x390] ;  /* 0x0000e400ff027b82 */ /* 0x000e240000000a00 */
[----:B0-----:R-:W-:Y:S01]  /*0520*/  REDG.E.ADD.STRONG.GPU desc[UR4][R2.64], R20 ;  /* 0x000000140200798e */ /* 0x001fe2000c12e104 */
[----:B------:R-:W-:Y:S05]  /*0530*/  EXIT ;  /* 0x000000000000794d */ /* 0x000fea0003800000 */
.L_x_5:
[----:B------:R-:W-:-:S00]  /*0540*/  BRA `(.L_x_5) ;  /* 0xfffffffc00fc7947 */ /* 0x000fc0000383ffff */
[----:B------:R-:W-:-:S00]  /*0550*/  NOP ;  /* 0x0000000000007918 */ /* 0x000fc00000000000 */
        /* <DEDUP_REMOVED lines=10> */
.L_x_6:


//--------------------- .nv.shared._Z18vector_dot_productPiS_S_ --------------------------
	.section	.nv.shared._Z18vector_dot_productPiS_S_,"aw",@nobits
	.sectionflags	@""
	.align	4
.nv.shared._Z18vector_dot_productPiS_S_:
	.zero		5120


//--------------------- .nv.shared.reserved.0     --------------------------
	.section	.nv.shared.reserved.0,"aw",@nobits
	.weak		__nv_reservedSMEM_offset_0_alias
	.size		__nv_reservedSMEM_offset_0_alias, 0, 64
	.other		__nv_reservedSMEM_offset_0_alias,@"STO_CUDA_RESERVED_SHARED STV_DEFAULT"
__nv_reservedSMEM_offset_0_alias:
	.zero		0
	.zero		64


//--------------------- .nv.constant0._Z18vector_dot_productPiS_S_ --------------------------
	.section	.nv.constant0._Z18vector_dot_productPiS_S_,"a",@progbits
	.sectionflags	@""
	.align	4
.nv.constant0._Z18vector_dot_productPiS_S_:
	.zero		920


//--------------------- SYMBOLS --------------------------

	.type		.nv.reservedSmem.offset0,@object
	.size		.nv.reservedSmem.offset0,0x4
	.type		.nv.reservedSmem.cap,@object
	.size		.nv.reservedSmem.cap,0x4
